	.headerflags	@"EF_CUDA_TEXMODE_UNIFIED EF_CUDA_64BIT_ADDRESS EF_CUDA_ACCELERATORS EF_CUDA_SM90 EF_CUDA_VIRTUAL_SM(EF_CUDA_SM90)"
	.elftype	@"ET_EXEC"


//--------------------- .nv.info                  --------------------------
	.section	.nv.info,"",@"SHT_CUDA_INFO"
	.align	4


	//----- nvinfo : EIATTR_REGCOUNT
	.align		4
        /*0000*/ 	.byte	0x04, 0x2f
        /*0002*/ 	.short	(.L_1 - .L_0)
	.align		4
.L_0:
        /*0004*/ 	.word	index@(triton_poi_fused_constant_pad_nd_relu_56)
        /*0008*/ 	.word	0x0000000e


	//----- nvinfo : EIATTR_MIN_STACK_SIZE
	.align		4
.L_1:
        /*000c*/ 	.byte	0x04, 0x12
        /*000e*/ 	.short	(.L_3 - .L_2)
	.align		4
.L_2:
        /*0010*/ 	.word	index@(triton_poi_fused_constant_pad_nd_relu_56)
        /*0014*/ 	.word	0x00000000


	//----- nvinfo : EIATTR_FRAME_SIZE
	.align		4
.L_3:
        /*0018*/ 	.byte	0x04, 0x11
        /*001a*/ 	.short	(.L_5 - .L_4)
	.align		4
.L_4:
        /*001c*/ 	.word	index@(triton_poi_fused_constant_pad_nd_relu_56)
        /*0020*/ 	.word	0x00000000


	//----- nvinfo : EIATTR_MIN_STACK_SIZE
	.align		4
.L_5:
        /*0024*/ 	.byte	0x04, 0x12
        /*0026*/ 	.short	(.L_7 - .L_6)
	.align		4
.L_6:
        /*0028*/ 	.word	index@(triton_poi_fused_constant_pad_nd_relu_56)
        /*002c*/ 	.word	0x00000000
.L_7:


//--------------------- .nv.info.triton_poi_fused_constant_pad_nd_relu_56 --------------------------
	.section	.nv.info.triton_poi_fused_constant_pad_nd_relu_56,"",@"SHT_CUDA_INFO"
	.sectionflags	@""
	.align	4


	//----- nvinfo : EIATTR_CUDA_API_VERSION
	.align		4
        /*0000*/ 	.byte	0x04, 0x37
        /*0002*/ 	.short	(.L_9 - .L_8)
.L_8:
        /*0004*/ 	.word	0x0000007c


	//----- nvinfo : EIATTR_KPARAM_INFO
	.align		4
.L_9:
        /*0008*/ 	.byte	0x04, 0x17
        /*000a*/ 	.short	(.L_11 - .L_10)
.L_10:
        /*000c*/ 	.word	0x00000000
        /*0010*/ 	.short	0x0003
        /*0012*/ 	.short	0x0018
        /*0014*/ 	.byte	0x00, 0xf0, 0x11, 0x00


	//----- nvinfo : EIATTR_KPARAM_INFO
	.align		4
.L_11:
        /*0018*/ 	.byte	0x04, 0x17
        /*001a*/ 	.short	(.L_13 - .L_12)
.L_12:
        /*001c*/ 	.word	0x00000000
        /*0020*/ 	.short	0x0002
        /*0022*/ 	.short	0x0010
        /*0024*/ 	.byte	0x00, 0xf4, 0x21, 0x00


	//----- nvinfo : EIATTR_KPARAM_INFO
	.align		4
.L_13:
        /*0028*/ 	.byte	0x04, 0x17
        /*002a*/ 	.short	(.L_15 - .L_14)
.L_14:
        /*002c*/ 	.word	0x00000000
        /*0030*/ 	.short	0x0001
        /*0032*/ 	.short	0x0008
        /*0034*/ 	.byte	0x00, 0xf4, 0x21, 0x00


	//----- nvinfo : EIATTR_KPARAM_INFO
	.align		4
.L_15:
        /*0038*/ 	.byte	0x04, 0x17
        /*003a*/ 	.short	(.L_17 - .L_16)
.L_16:
        /*003c*/ 	.word	0x00000000
        /*0040*/ 	.short	0x0000
        /*0042*/ 	.short	0x0000
        /*0044*/ 	.byte	0x00, 0xf4, 0x21, 0x00


	//----- nvinfo : EIATTR_SPARSE_MMA_MASK
	.align		4
.L_17:
        /*0048*/ 	.byte	0x03, 0x50
        /*004a*/ 	.short	0x0000


	//----- nvinfo : EIATTR_MAXREG_COUNT
	.align		4
        /*004c*/ 	.byte	0x03, 0x1b
        /*004e*/ 	.short	0x00ff


	//----- nvinfo : EIATTR_EXIT_INSTR_OFFSETS
	.align		4
        /*0050*/ 	.byte	0x04, 0x1c
        /*0052*/ 	.short	(.L_19 - .L_18)


	//   ....[0]....
.L_18:
        /*0054*/ 	.word	0x00000340


	//   ....[1]....
        /*0058*/ 	.word	0x00000360


	//----- nvinfo : EIATTR_REQNTID
	.align		4
.L_19:
        /*005c*/ 	.byte	0x04, 0x10
        /*005e*/ 	.short	(.L_21 - .L_20)
.L_20:
        /*0060*/ 	.word	0x00000080
        /*0064*/ 	.word	0x00000001
        /*0068*/ 	.word	0x00000001


	//----- nvinfo : EIATTR_CRS_STACK_SIZE
	.align		4
.L_21:
        /*006c*/ 	.byte	0x04, 0x1e
        /*006e*/ 	.short	(.L_23 - .L_22)
.L_22:
        /*0070*/ 	.word	0x00000000


	//----- nvinfo : EIATTR_CBANK_PARAM_SIZE
	.align		4
.L_23:
        /*0074*/ 	.byte	0x03, 0x19
        /*0076*/ 	.short	0x001c


	//----- nvinfo : EIATTR_PARAM_CBANK
	.align		4
        /*0078*/ 	.byte	0x04, 0x0a
        /*007a*/ 	.short	(.L_25 - .L_24)
	.align		4
.L_24:
        /*007c*/ 	.word	index@(.nv.constant0.triton_poi_fused_constant_pad_nd_relu_56)
        /*0080*/ 	.short	0x0210
        /*0082*/ 	.short	0x001c


	//----- nvinfo : EIATTR_SW_WAR
	.align		4
.L_25:
        /*0084*/ 	.byte	0x04, 0x36
        /*0086*/ 	.short	(.L_27 - .L_26)
.L_26:
        /*0088*/ 	.word	0x00000008
.L_27:


//--------------------- .nv.callgraph             --------------------------
	.section	.nv.callgraph,"",@"SHT_CUDA_CALLGRAPH"
	.align	4
	.sectionentsize	8
	.align		4
        /*0000*/ 	.word	0x00000000
	.align		4
        /*0004*/ 	.word	0xffffffff
	.align		4
        /*0008*/ 	.word	0x00000000
	.align		4
        /*000c*/ 	.word	0xfffffffe
	.align		4
        /*0010*/ 	.word	0x00000000
	.align		4
        /*0014*/ 	.word	0xfffffffd
	.align		4
        /*0018*/ 	.word	0x00000000
	.align		4
        /*001c*/ 	.word	0xfffffffc


//--------------------- .text.triton_poi_fused_constant_pad_nd_relu_56 --------------------------
	.section	.text.triton_poi_fused_constant_pad_nd_relu_56,"ax",@progbits
	.align	128
        .global         triton_poi_fused_constant_pad_nd_relu_56
        .type           triton_poi_fused_constant_pad_nd_relu_56,@function
        .size           triton_poi_fused_constant_pad_nd_relu_56,(.L_x_3 - triton_poi_fused_constant_pad_nd_relu_56)
        .other          triton_poi_fused_constant_pad_nd_relu_56,@"STO_CUDA_ENTRY STV_DEFAULT"
triton_poi_fused_constant_pad_nd_relu_56:
.text.triton_poi_fused_constant_pad_nd_relu_56:
[----:B------:R-:W0:Y:S02]  /*0000*/  LDC R1, c[0x0][0x28] ;  /* 0x00000a00ff017b82 */ /* 0x000e240000000800 */
[----:B------:R-:W1:Y:S01]  /*0010*/  S2R R0, SR_TID.X ;  /* 0x0000000000007919 */ /* 0x000e620000002100 */
[----:B------:R-:W-:Y:S01]  /*0020*/  ULDC.64 UR4, c[0x0][0x210] ;  /* 0x0000840000047ab9 */ /* 0x000fe20000000a00 */
[----:B------:R-:W-:Y:S01]  /*0030*/  BSSY B0, `(.L_x_0) ;  /* 0x0000028000007945 */ /* 0x000fe20003800000 */
[----:B------:R-:W2:Y:S01]  /*0040*/  S2R R3, SR_CTAID.X ;  /* 0x0000000000037919 */ /* 0x000ea20000002500 */
[----:B-1----:R-:W-:-:S05]  /*0050*/  LOP3.LUT R0, R0, 0x7f, RZ, 0xc0, !PT ;  /* 0x0000007f00007812 */ /* 0x002fca00078ec0ff */
[----:B--2---:R-:W-:-:S04]  /*0060*/  IMAD R0, R3, 0x80, R0 ;  /* 0x0000008003007824 */ /* 0x004fc800078e0200 */
[----:B------:R-:W-:-:S04]  /*0070*/  IMAD.HI R4, R0, 0x2e8ba2e9, RZ ;  /* 0x2e8ba2e900047827 */ /* 0x000fc800078e02ff */
[----:B------:R-:W-:Y:S01]  /*0080*/  IMAD.HI R2, R0, 0x94f2095, RZ ;  /* 0x094f209500027827 */ /* 0x000fe200078e02ff */
[----:B------:R-:W-:-:S04]  /*0090*/  SHF.R.U32.HI R5, RZ, 0x1f, R4 ;  /* 0x0000001fff057819 */ /* 0x000fc80000011604 */
[----:B------:R-:W-:Y:S02]  /*00a0*/  SHF.R.U32.HI R3, RZ, 0x1f, R2 ;  /* 0x0000001fff037819 */ /* 0x000fe40000011602 */
[----:B------:R-:W-:Y:S02]  /*00b0*/  LEA.HI.SX32 R5, R4, R5, 0x1b ;  /* 0x0000000504057211 */ /* 0x000fe400078fdaff */
[----:B------:R-:W-:Y:S01]  /*00c0*/  LEA.HI.SX32 R7, R2, R3, 0x1b ;  /* 0x0000000302077211 */ /* 0x000fe200078fdaff */
[----:B------:R-:W-:-:S04]  /*00d0*/  IMAD.HI R2, R0, 0x77280773, RZ ;  /* 0x7728077300027827 */ /* 0x000fc800078e02ff */
[----:B------:R-:W-:Y:S01]  /*00e0*/  IMAD.HI R4, R5, 0x66666667, RZ ;  /* 0x6666666705047827 */ /* 0x000fe200078e02ff */
[----:B------:R-:W-:-:S03]  /*00f0*/  SHF.R.U32.HI R3, RZ, 0x1f, R2 ;  /* 0x0000001fff037819 */ /* 0x000fc60000011602 */
[----:B------:R-:W-:Y:S01]  /*0100*/  IMAD.HI R6, R7, 0x66666667, RZ ;  /* 0x6666666707067827 */ /* 0x000fe200078e02ff */
[----:B------:R-:W-:-:S04]  /*0110*/  SHF.R.S32.HI R9, RZ, 0x1, R4 ;  /* 0x00000001ff097819 */ /* 0x000fc80000011404 */
[----:B------:R-:W-:Y:S02]  /*0120*/  SHF.R.S32.HI R11, RZ, 0x1, R6 ;  /* 0x00000001ff0b7819 */ /* 0x000fe40000011406 */
[----:B------:R-:W-:Y:S02]  /*0130*/  LEA.HI R4, R4, R9, RZ, 0x1 ;  /* 0x0000000904047211 */ /* 0x000fe400078f08ff */
[----:B------:R-:W-:Y:S02]  /*0140*/  LEA.HI R10, R6, R11, RZ, 0x1 ;  /* 0x0000000b060a7211 */ /* 0x000fe400078f08ff */
[----:B------:R-:W-:Y:S01]  /*0150*/  LEA.HI.SX32 R6, R2, R3, 0x15 ;  /* 0x0000000302067211 */ /* 0x000fe200078faaff */
[----:B------:R-:W-:Y:S01]  /*0160*/  IMAD R8, R4, -0x5, R5 ;  /* 0xfffffffb04087824 */ /* 0x000fe200078e0205 */
[----:B------:R-:W1:Y:S01]  /*0170*/  LDC.64 R2, c[0x0][0x220] ;  /* 0x00008800ff027b82 */ /* 0x000e620000000a00 */
[----:B------:R-:W-:Y:S02]  /*0180*/  IMAD R9, R10, -0x5, R7 ;  /* 0xfffffffb0a097824 */ /* 0x000fe400078e0207 */
[----:B------:R-:W-:-:S02]  /*0190*/  IMAD R10, R6, 0xb00, RZ ;  /* 0x00000b00060a7824 */ /* 0x000fc400078e02ff */
[----:B------:R-:W-:Y:S01]  /*01a0*/  IMAD R7, R7, -0x370, R0 ;  /* 0xfffffc9007077824 */ /* 0x000fe200078e0200 */
[----:B------:R-:W-:Y:S01]  /*01b0*/  VIMNMX R8, R8, R9, PT ;  /* 0x0000000908087248 */ /* 0x000fe20003fe0100 */
[----:B------:R-:W-:Y:S01]  /*01c0*/  IMAD R6, R9, 0x2c0, RZ ;  /* 0x000002c009067824 */ /* 0x000fe200078e02ff */
[----:B------:R-:W2:Y:S01]  /*01d0*/  LDC.64 R4, c[0x0][0x218] ;  /* 0x00008600ff047b82 */ /* 0x000ea20000000a00 */
[--C-:B------:R-:W-:Y:S02]  /*01e0*/  SHF.R.S32.HI R9, RZ, 0x1f, R10.reuse ;  /* 0x0000001fff097819 */ /* 0x100fe4000001140a */
[----:B------:R-:W-:Y:S01]  /*01f0*/  ISETP.GT.AND P0, PT, R8, RZ, PT ;  /* 0x000000ff0800720c */ /* 0x000fe20003f04270 */
[----:B------:R-:W-:Y:S01]  /*0200*/  IMAD.MOV.U32 R8, RZ, RZ, RZ ;  /* 0x000000ffff087224 */ /* 0x000fe200078e00ff */
[----:B------:R-:W-:Y:S02]  /*0210*/  IADD3 R10, P2, P3, R6, R7, R10 ;  /* 0x00000007060a7210 */ /* 0x000fe40007b5e00a */
[----:B------:R-:W-:-:S02]  /*0220*/  ISETP.LT.AND P1, PT, R0, 0x44c0, P0 ;  /* 0x000044c00000780c */ /* 0x000fc40000721270 */
[----:B------:R-:W-:Y:S02]  /*0230*/  SHF.R.S32.HI R7, RZ, 0x1f, R7 ;  /* 0x0000001fff077819 */ /* 0x000fe40000011407 */
[----:B------:R-:W-:-:S04]  /*0240*/  SHF.R.S32.HI R6, RZ, 0x1f, R6 ;  /* 0x0000001fff067819 */ /* 0x000fc80000011406 */
[----:B------:R-:W-:Y:S02]  /*0250*/  IADD3.X R7, R6, R7, R9, P2, P3 ;  /* 0x0000000706077210 */ /* 0x000fe400017e6409 */
[----:B------:R-:W-:-:S04]  /*0260*/  LEA R6, P2, R10, UR4, 0x2 ;  /* 0x000000040a067c11 */ /* 0x000fc8000f8410ff */
[----:B------:R-:W-:Y:S01]  /*0270*/  LEA.HI.X R7, R10, UR5, R7, 0x2, P2 ;  /* 0x000000050a077c11 */ /* 0x000fe200090f1407 */
[----:B------:R-:W-:Y:S01]  /*0280*/  ULDC.64 UR4, c[0x0][0x208] ;  /* 0x0000820000047ab9 */ /* 0x000fe20000000a00 */
[----:B-1----:R-:W-:Y:S07]  /*0290*/  @!P1 BRA `(.L_x_1) ;  /* 0x0000000000049947 */ /* 0x002fee0003800000 */
[----:B------:R1:W5:Y:S02]  /*02a0*/  LDG.E R8, desc[UR4][R6.64+-0xdc0] ;  /* 0xfff2400406087981 */ /* 0x000364000c1e1900 */
.L_x_1:
[----:B------:R-:W-:Y:S05]  /*02b0*/  BSYNC B0 ;  /* 0x0000000000007941 */ /* 0x000fea0003800000 */
.L_x_0:
[----:B-1---5:R-:W-:Y:S01]  /*02c0*/  SEL R7, R8, RZ, P1 ;  /* 0x000000ff08077207 */ /* 0x022fe20000800000 */
[C---:B--2---:R-:W-:Y:S01]  /*02d0*/  IMAD.WIDE R4, R0.reuse, 0x4, R4 ;  /* 0x0000000400047825 */ /* 0x044fe200078e0204 */
[C---:B------:R-:W-:Y:S02]  /*02e0*/  ISETP.GE.AND P2, PT, R0.reuse, 0x44c0, PT ;  /* 0x000044c00000780c */ /* 0x040fe40003f46270 */
[----:B------:R-:W-:Y:S01]  /*02f0*/  FSETP.GEU.AND P1, PT, R7, RZ, PT ;  /* 0x000000ff0700720b */ /* 0x000fe20003f2e000 */
[----:B------:R-:W-:-:S03]  /*0300*/  IMAD.WIDE R2, R0, 0x4, R2 ;  /* 0x0000000400027825 */ /* 0x000fc600078e0202 */
[----:B------:R-:W-:-:S04]  /*0310*/  FSEL R6, R7, RZ, P1 ;  /* 0x000000ff07067208 */ /* 0x000fc80000800000 */
[----:B------:R-:W-:-:S05]  /*0320*/  SEL R9, R6, RZ, P0 ;  /* 0x000000ff06097207 */ /* 0x000fca0000000000 */
[----:B------:R1:W-:Y:S01]  /*0330*/  @!P2 STG.E desc[UR4][R4.64], R9 ;  /* 0x000000090400a986 */ /* 0x0003e2000c101904 */
[----:B------:R-:W-:Y:S05]  /*0340*/  @P2 EXIT ;  /* 0x000000000000294d */ /* 0x000fea0003800000 */
[----:B------:R-:W-:Y:S01]  /*0350*/  STG.E desc[UR4][R2.64], R7 ;  /* 0x0000000702007986 */ /* 0x000fe2000c101904 */
[----:B------:R-:W-:Y:S05]  /*0360*/  EXIT ;  /* 0x000000000000794d */ /* 0x000fea0003800000 */
.L_x_2:
[----:B------:R-:W-:-:S00]  /*0370*/  BRA `(.L_x_2) ;  /* 0xfffffffc00fc7947 */ /* 0x000fc0000383ffff */
[----:B------:R-:W-:-:S00]  /*0380*/  NOP ;  /* 0x0000000000007918 */ /* 0x000fc00000000000 */
[----:B------:R-:W-:-:S00]  /*0390*/  NOP ;  /* 0x0000000000007918 */ /* 0x000fc00000000000 */
[----:B------:R-:W-:-:S00]  /*03a0*/  NOP ;  /* 0x0000000000007918 */ /* 0x000fc00000000000 */
[----:B------:R-:W-:-:S00]  /*03b0*/  NOP ;  /* 0x0000000000007918 */ /* 0x000fc00000000000 */
[----:B------:R-:W-:-:S00]  /*03c0*/  NOP ;  /* 0x0000000000007918 */ /* 0x000fc00000000000 */
[----:B------:R-:W-:-:S00]  /*03d0*/  NOP ;  /* 0x0000000000007918 */ /* 0x000fc00000000000 */
[----:B------:R-:W-:-:S00]  /*03e0*/  NOP ;  /* 0x0000000000007918 */ /* 0x000fc00000000000 */
[----:B------:R-:W-:-:S00]  /*03f0*/  NOP ;  /* 0x0000000000007918 */ /* 0x000fc00000000000 */
.L_x_3:


//--------------------- .nv.constant0.triton_poi_fused_constant_pad_nd_relu_56 --------------------------
	.section	.nv.constant0.triton_poi_fused_constant_pad_nd_relu_56,"a",@progbits
	.sectionflags	@""
	.align	4
.nv.constant0.triton_poi_fused_constant_pad_nd_relu_56:
	.zero		556
